//
// Generated by NVIDIA NVVM Compiler
//
// Compiler Build ID: CL-36424714
// Cuda compilation tools, release 13.0, V13.0.88
// Based on NVVM 20.0.0
//

.version 9.0
.target sm_100
.address_size 64

	// .globl	_Z14kernel_add_onePi

.visible .entry _Z14kernel_add_onePi(
	.param .u64 .ptr .align 1 _Z14kernel_add_onePi_param_0
)
{
	.reg .pred 	%p<2>;
	.reg .b32 	%r<7>;
	.reg .b64 	%rd<3>;

	ld.param.u64 	%rd1, [_Z14kernel_add_onePi_param_0];
	mov.u32 	%r1, %tid.x;
	mov.u32 	%r2, %ctaid.x;
	mov.u32 	%r3, %ntid.x;
	mul.lo.s32 	%r4, %r3, %r2;
	neg.s32 	%r5, %r4;
	setp.ne.s32 	%p1, %r1, %r5;
	@%p1 bra 	$L__BB0_2;
	cvta.to.global.u64 	%rd2, %rd1;
	mov.b32 	%r6, 42;
	st.global.u32 	[%rd2], %r6;
$L__BB0_2:
	ret;

}


// ===== COMPILED SASS (sm_100) =====

	.target	sm_100

	.elftype	@"ET_EXEC"


//--------------------- .note.nv.tkinfo           --------------------------
	.section	.note.nv.tkinfo,"",@"SHT_NOTE"
	.sectionflags	@"SHF_NOTE_NV_TKINFO"
	.tkinfo
        /*0018*/ 	.word	0x00000002
        /*0030*/ 	.string	""
        /*0030*/ 	.string	"ptxas"
        /*0030*/ 	.string	"Cuda compilation tools, release 13.0, V13.0.88"
        /*0030*/ 	.string	"Build cuda_13.0.r13.0/compiler.36424714_0"
        /*0030*/ 	.string	"-arch sm_100 -m 64 "



//--------------------- .note.nv.cuinfo           --------------------------
	.section	.note.nv.cuinfo,"",@"SHT_NOTE"
	.sectionflags	@"SHF_NOTE_NV_CUINFO"
        /*0018*/ 	.short	0x0002
        /*001a*/ 	.short	0x0064
        /*001c*/ 	.short	0x0082
	.zero		2


//--------------------- .nv.info                  --------------------------
	.section	.nv.info,"",@"SHT_CUDA_INFO"
	.align	4


	//----- nvinfo : EIATTR_REGCOUNT
	.align		4
        /*0000*/ 	.byte	0x04, 0x2f
        /*0002*/ 	.short	(.L_1 - .L_0)
	.align		4
.L_0:
        /*0004*/ 	.word	index@(_Z14kernel_add_onePi)
        /*0008*/ 	.word	0x00000008


	//----- nvinfo : EIATTR_FRAME_SIZE
	.align		4
.L_1:
        /*000c*/ 	.byte	0x04, 0x11
        /*000e*/ 	.short	(.L_3 - .L_2)
	.align		4
.L_2:
        /*0010*/ 	.word	index@(_Z14kernel_add_onePi)
        /*0014*/ 	.word	0x00000000


	//----- nvinfo : EIATTR_MIN_STACK_SIZE
	.align		4
.L_3:
        /*0018*/ 	.byte	0x04, 0x12
        /*001a*/ 	.short	(.L_5 - .L_4)
	.align		4
.L_4:
        /*001c*/ 	.word	index@(_Z14kernel_add_onePi)
        /*0020*/ 	.word	0x00000000
.L_5:


//--------------------- .nv.compat                --------------------------
	.section	.nv.compat,"",@"SHT_CUDA_COMPAT_INFO"
	.align	4
        /*0000*/ 	.byte	0x02, 0x09, 0x00, 0x00, 0x02, 0x02, 0x01, 0x00, 0x02, 0x05, 0x05, 0x00, 0x03, 0x07, 0x01, 0x01
        /*0010*/ 	.byte	0x02, 0x03, 0x00, 0x00, 0x02, 0x06, 0x01, 0x00, 0x04, 0x0b, 0x08, 0x00, 0x09, 0x00, 0x00, 0x00
        /*0020*/ 	.byte	0x00, 0x00, 0x00, 0x00


//--------------------- .nv.info._Z14kernel_add_onePi --------------------------
	.section	.nv.info._Z14kernel_add_onePi,"",@"SHT_CUDA_INFO"
	.sectionflags	@""
	.align	4


	//----- nvinfo : EIATTR_CUDA_API_VERSION
	.align		4
        /*0000*/ 	.byte	0x04, 0x37
        /*0002*/ 	.short	(.L_7 - .L_6)
.L_6:
        /*0004*/ 	.word	0x00000082


	//----- nvinfo : EIATTR_KPARAM_INFO
	.align		4
.L_7:
        /*0008*/ 	.byte	0x04, 0x17
        /*000a*/ 	.short	(.L_9 - .L_8)
.L_8:
        /*000c*/ 	.word	0x00000000
        /*0010*/ 	.short	0x0000
        /*0012*/ 	.short	0x0000
        /*0014*/ 	.byte	0x00, 0xf5, 0x21, 0x00


	//----- nvinfo : EIATTR_SPARSE_MMA_MASK
	.align		4
.L_9:
        /*0018*/ 	.byte	0x03, 0x50
        /*001a*/ 	.short	0x0000


	//----- nvinfo : EIATTR_MAXREG_COUNT
	.align		4
        /*001c*/ 	.byte	0x03, 0x1b
        /*001e*/ 	.short	0x00ff


	//----- nvinfo : EIATTR_MERCURY_ISA_VERSION
	.align		4
        /*0020*/ 	.byte	0x03, 0x5f
        /*0022*/ 	.short	0x0101


	//----- nvinfo : EIATTR_VRC_CTA_INIT_COUNT
	.align		4
        /*0024*/ 	.byte	0x02, 0x4a
	.zero		1
	.zero		1


	//----- nvinfo : EIATTR_EXIT_INSTR_OFFSETS
	.align		4
        /*0028*/ 	.byte	0x04, 0x1c
        /*002a*/ 	.short	(.L_11 - .L_10)


	//   ....[0]....
.L_10:
        /*002c*/ 	.word	0x00000070


	//   ....[1]....
        /*0030*/ 	.word	0x000000c0


	//----- nvinfo : EIATTR_CBANK_PARAM_SIZE
	.align		4
.L_11:
        /*0034*/ 	.byte	0x03, 0x19
        /*0036*/ 	.short	0x0008


	//----- nvinfo : EIATTR_PARAM_CBANK
	.align		4
        /*0038*/ 	.byte	0x04, 0x0a
        /*003a*/ 	.short	(.L_13 - .L_12)
	.align		4
.L_12:
        /*003c*/ 	.word	index@(.nv.constant0._Z14kernel_add_onePi)
        /*0040*/ 	.short	0x0380
        /*0042*/ 	.short	0x0008


	//----- nvinfo : EIATTR_SW_WAR
	.align		4
.L_13:
        /*0044*/ 	.byte	0x04, 0x36
        /*0046*/ 	.short	(.L_15 - .L_14)
.L_14:
        /*0048*/ 	.word	0x00000008
.L_15:


//--------------------- .nv.callgraph             --------------------------
	.section	.nv.callgraph,"",@"SHT_CUDA_CALLGRAPH"
	.align	4
	.sectionentsize	8
	.align		4
        /*0000*/ 	.word	0x00000000
	.align		4
        /*0004*/ 	.word	0xffffffff
	.align		4
        /*0008*/ 	.word	0x00000000
	.align		4
        /*000c*/ 	.word	0xfffffffe
	.align		4
        /*0010*/ 	.word	0x00000000
	.align		4
        /*0014*/ 	.word	0xfffffffd
	.align		4
        /*0018*/ 	.word	0x00000000
	.align		4
        /*001c*/ 	.word	0xfffffffc


//--------------------- .text._Z14kernel_add_onePi --------------------------
	.section	.text._Z14kernel_add_onePi,"ax",@progbits
	.align	128
        .global         _Z14kernel_add_onePi
        .type           _Z14kernel_add_onePi,@function
        .size           _Z14kernel_add_onePi,(.L_x_1 - _Z14kernel_add_onePi)
        .other          _Z14kernel_add_onePi,@"STO_CUDA_ENTRY STV_DEFAULT"
_Z14kernel_add_onePi:
.text._Z14kernel_add_onePi:
[----:B------:R-:W-:Y:S08]  /*0000*/  LDC R1, c[0x0][0x37c] ;  /* 0x0000df00ff017b82 */ /* 0x000ff00000000800 */
[----:B------:R-:W0:Y:S01]  /*0010*/  S2UR UR4, SR_CTAID.X ;  /* 0x00000000000479c3 */ /* 0x000e220000002500 */
[----:B------:R-:W1:Y:S01]  /*0020*/  S2R R0, SR_TID.X ;  /* 0x0000000000007919 */ /* 0x000e620000002100 */
[----:B------:R-:W2:Y:S01]  /*0030*/  LDCU UR5, c[0x0][0x360] ;  /* 0x00006c00ff0577ac */ /* 0x000ea20008000800 */
[----:B0-----:R-:W-:-:S04]  /*0040*/  UIADD3 UR4, UPT, UPT, URZ, -UR4, URZ ;  /* 0x80000004ff047290 */ /* 0x001fc8000fffe0ff */
[----:B--2---:R-:W-:-:S06]  /*0050*/  UIMAD UR5, UR4, UR5, URZ ;  /* 0x00000005040572a4 */ /* 0x004fcc000f8e02ff */
[----:B-1----:R-:W-:-:S13]  /*0060*/  ISETP.NE.AND P0, PT, R0, UR5, PT ;  /* 0x0000000500007c0c */ /* 0x002fda000bf05270 */
[----:B------:R-:W-:Y:S05]  /*0070*/  @P0 EXIT ;  /* 0x000000000000094d */ /* 0x000fea0003800000 */
[----:B------:R-:W0:Y:S01]  /*0080*/  LDC.64 R2, c[0x0][0x380] ;  /* 0x0000e000ff027b82 */ /* 0x000e220000000a00 */
[----:B------:R-:W0:Y:S01]  /*0090*/  LDCU.64 UR4, c[0x0][0x358] ;  /* 0x00006b00ff0477ac */ /* 0x000e220008000a00 */
[----:B------:R-:W-:-:S05]  /*00a0*/  HFMA2 R5, -RZ, RZ, 0, 2.50339508056640625e-06 ;  /* 0x0000002aff057431 */ /* 0x000fca00000001ff */
[----:B0-----:R-:W-:Y:S01]  /*00b0*/  STG.E desc[UR4][R2.64], R5 ;  /* 0x0000000502007986 */ /* 0x001fe2000c101904 */
[----:B------:R-:W-:Y:S05]  /*00c0*/  EXIT ;  /* 0x000000000000794d */ /* 0x000fea0003800000 */
.L_x_0:
[----:B------:R-:W-:-:S00]  /*00d0*/  BRA `(.L_x_0) ;  /* 0xfffffffc00fc7947 */ /* 0x000fc0000383ffff */
[----:B------:R-:W-:-:S00]  /*00e0*/  NOP ;  /* 0x0000000000007918 */ /* 0x000fc00000000000 */
        /* <DEDUP_REMOVED lines=9> */
.L_x_1:


//--------------------- .nv.shared.reserved.0     --------------------------
	.section	.nv.shared.reserved.0,"aw",@nobits
	.weak		__nv_reservedSMEM_offset_0_alias
	.size		__nv_reservedSMEM_offset_0_alias, 0, 64
	.other		__nv_reservedSMEM_offset_0_alias,@"STO_CUDA_RESERVED_SHARED STV_DEFAULT"
__nv_reservedSMEM_offset_0_alias:
	.zero		0
	.zero		64


//--------------------- .nv.constant0._Z14kernel_add_onePi --------------------------
	.section	.nv.constant0._Z14kernel_add_onePi,"a",@progbits
	.sectionflags	@""
	.align	4
.nv.constant0._Z14kernel_add_onePi:
	.zero		904


//--------------------- SYMBOLS --------------------------

	.type		.nv.reservedSmem.offset0,@object
	.size		.nv.reservedSmem.offset0,0x4
